	.headerflags	@"EF_CUDA_TEXMODE_UNIFIED EF_CUDA_64BIT_ADDRESS EF_CUDA_ACCELERATORS EF_CUDA_SM90 EF_CUDA_VIRTUAL_SM(EF_CUDA_SM90)"
	.elftype	@"ET_EXEC"


//--------------------- .nv.info                  --------------------------
	.section	.nv.info,"",@"SHT_CUDA_INFO"
	.align	4


	//----- nvinfo : EIATTR_REGCOUNT
	.align		4
        /*0000*/ 	.byte	0x04, 0x2f
        /*0002*/ 	.short	(.L_3 - .L_2)
	.align		4
.L_2:
        /*0004*/ 	.word	index@(triton_poi_fused__native_batch_norm_legit_no_training_relu_3)
        /*0008*/ 	.word	0x00000020


	//----- nvinfo : EIATTR_MIN_STACK_SIZE
	.align		4
.L_3:
        /*000c*/ 	.byte	0x04, 0x12
        /*000e*/ 	.short	(.L_5 - .L_4)
	.align		4
.L_4:
        /*0010*/ 	.word	index@(triton_poi_fused__native_batch_norm_legit_no_training_relu_3)
        /*0014*/ 	.word	0x00000000


	//----- nvinfo : EIATTR_FRAME_SIZE
	.align		4
.L_5:
        /*0018*/ 	.byte	0x04, 0x11
        /*001a*/ 	.short	(.L_7 - .L_6)
	.align		4
.L_6:
        /*001c*/ 	.word	index@(triton_poi_fused__native_batch_norm_legit_no_training_relu_3)
        /*0020*/ 	.word	0x00000000


	//----- nvinfo : EIATTR_MIN_STACK_SIZE
	.align		4
.L_7:
        /*0024*/ 	.byte	0x04, 0x12
        /*0026*/ 	.short	(.L_9 - .L_8)
	.align		4
.L_8:
        /*0028*/ 	.word	index@(triton_poi_fused__native_batch_norm_legit_no_training_relu_3)
        /*002c*/ 	.word	0x00000000
.L_9:


//--------------------- .nv.info.triton_poi_fused__native_batch_norm_legit_no_training_relu_3 --------------------------
	.section	.nv.info.triton_poi_fused__native_batch_norm_legit_no_training_relu_3,"",@"SHT_CUDA_INFO"
	.sectionflags	@""
	.align	4


	//----- nvinfo : EIATTR_CUDA_API_VERSION
	.align		4
        /*0000*/ 	.byte	0x04, 0x37
        /*0002*/ 	.short	(.L_11 - .L_10)
.L_10:
        /*0004*/ 	.word	0x0000007c


	//----- nvinfo : EIATTR_KPARAM_INFO
	.align		4
.L_11:
        /*0008*/ 	.byte	0x04, 0x17
        /*000a*/ 	.short	(.L_13 - .L_12)
.L_12:
        /*000c*/ 	.word	0x00000000
        /*0010*/ 	.short	0x0007
        /*0012*/ 	.short	0x0034
        /*0014*/ 	.byte	0x00, 0xf0, 0x11, 0x00


	//----- nvinfo : EIATTR_KPARAM_INFO
	.align		4
.L_13:
        /*0018*/ 	.byte	0x04, 0x17
        /*001a*/ 	.short	(.L_15 - .L_14)
.L_14:
        /*001c*/ 	.word	0x00000000
        /*0020*/ 	.short	0x0006
        /*0022*/ 	.short	0x0030
        /*0024*/ 	.byte	0x00, 0xf0, 0x11, 0x00


	//----- nvinfo : EIATTR_KPARAM_INFO
	.align		4
.L_15:
        /*0028*/ 	.byte	0x04, 0x17
        /*002a*/ 	.short	(.L_17 - .L_16)
.L_16:
        /*002c*/ 	.word	0x00000000
        /*0030*/ 	.short	0x0005
        /*0032*/ 	.short	0x0028
        /*0034*/ 	.byte	0x00, 0xf4, 0x21, 0x00


	//----- nvinfo : EIATTR_KPARAM_INFO
	.align		4
.L_17:
        /*0038*/ 	.byte	0x04, 0x17
        /*003a*/ 	.short	(.L_19 - .L_18)
.L_18:
        /*003c*/ 	.word	0x00000000
        /*0040*/ 	.short	0x0004
        /*0042*/ 	.short	0x0020
        /*0044*/ 	.byte	0x00, 0xf4, 0x21, 0x00


	//----- nvinfo : EIATTR_KPARAM_INFO
	.align		4
.L_19:
        /*0048*/ 	.byte	0x04, 0x17
        /*004a*/ 	.short	(.L_21 - .L_20)
.L_20:
        /*004c*/ 	.word	0x00000000
        /*0050*/ 	.short	0x0003
        /*0052*/ 	.short	0x0018
        /*0054*/ 	.byte	0x00, 0xf4, 0x21, 0x00


	//----- nvinfo : EIATTR_KPARAM_INFO
	.align		4
.L_21:
        /*0058*/ 	.byte	0x04, 0x17
        /*005a*/ 	.short	(.L_23 - .L_22)
.L_22:
        /*005c*/ 	.word	0x00000000
        /*0060*/ 	.short	0x0002
        /*0062*/ 	.short	0x0010
        /*0064*/ 	.byte	0x00, 0xf4, 0x21, 0x00


	//----- nvinfo : EIATTR_KPARAM_INFO
	.align		4
.L_23:
        /*0068*/ 	.byte	0x04, 0x17
        /*006a*/ 	.short	(.L_25 - .L_24)
.L_24:
        /*006c*/ 	.word	0x00000000
        /*0070*/ 	.short	0x0001
        /*0072*/ 	.short	0x0008
        /*0074*/ 	.byte	0x00, 0xf4, 0x21, 0x00


	//----- nvinfo : EIATTR_KPARAM_INFO
	.align		4
.L_25:
        /*0078*/ 	.byte	0x04, 0x17
        /*007a*/ 	.short	(.L_27 - .L_26)
.L_26:
        /*007c*/ 	.word	0x00000000
        /*0080*/ 	.short	0x0000
        /*0082*/ 	.short	0x0000
        /*0084*/ 	.byte	0x00, 0xf4, 0x21, 0x00


	//----- nvinfo : EIATTR_SPARSE_MMA_MASK
	.align		4
.L_27:
        /*0088*/ 	.byte	0x03, 0x50
        /*008a*/ 	.short	0x0000


	//----- nvinfo : EIATTR_MAXREG_COUNT
	.align		4
        /*008c*/ 	.byte	0x03, 0x1b
        /*008e*/ 	.short	0x00ff


	//----- nvinfo : EIATTR_EXIT_INSTR_OFFSETS
	.align		4
        /*0090*/ 	.byte	0x04, 0x1c
        /*0092*/ 	.short	(.L_29 - .L_28)


	//   ....[0]....
.L_28:
        /*0094*/ 	.word	0x00001050


	//   ....[1]....
        /*0098*/ 	.word	0x00001100


	//----- nvinfo : EIATTR_REQNTID
	.align		4
.L_29:
        /*009c*/ 	.byte	0x04, 0x10
        /*009e*/ 	.short	(.L_31 - .L_30)
.L_30:
        /*00a0*/ 	.word	0x00000080
        /*00a4*/ 	.word	0x00000001
        /*00a8*/ 	.word	0x00000001


	//----- nvinfo : EIATTR_CBANK_PARAM_SIZE
	.align		4
.L_31:
        /*00ac*/ 	.byte	0x03, 0x19
        /*00ae*/ 	.short	0x0038


	//----- nvinfo : EIATTR_PARAM_CBANK
	.align		4
        /*00b0*/ 	.byte	0x04, 0x0a
        /*00b2*/ 	.short	(.L_33 - .L_32)
	.align		4
.L_32:
        /*00b4*/ 	.word	index@(.nv.constant0.triton_poi_fused__native_batch_norm_legit_no_training_relu_3)
        /*00b8*/ 	.short	0x0210
        /*00ba*/ 	.short	0x0038


	//----- nvinfo : EIATTR_SW_WAR
	.align		4
.L_33:
        /*00bc*/ 	.byte	0x04, 0x36
        /*00be*/ 	.short	(.L_35 - .L_34)
.L_34:
        /*00c0*/ 	.word	0x00000008
.L_35:


//--------------------- .nv.callgraph             --------------------------
	.section	.nv.callgraph,"",@"SHT_CUDA_CALLGRAPH"
	.align	4
	.sectionentsize	8
	.align		4
        /*0000*/ 	.word	0x00000000
	.align		4
        /*0004*/ 	.word	0xffffffff
	.align		4
        /*0008*/ 	.word	0x00000000
	.align		4
        /*000c*/ 	.word	0xfffffffe
	.align		4
        /*0010*/ 	.word	0x00000000
	.align		4
        /*0014*/ 	.word	0xfffffffd
	.align		4
        /*0018*/ 	.word	0x00000000
	.align		4
        /*001c*/ 	.word	0xfffffffc


//--------------------- .nv.constant4             --------------------------
	.section	.nv.constant4,"a",@progbits
	.align	8
	.align		8
.nv.constant4:
        /*0000*/ 	.dword	_$_str
	.align		8
        /*0008*/ 	.dword	_$_str_$_2


//--------------------- .text.triton_poi_fused__native_batch_norm_legit_no_training_relu_3 --------------------------
	.section	.text.triton_poi_fused__native_batch_norm_legit_no_training_relu_3,"ax",@progbits
	.sectionflags	@"SHF_BARRIERS=1"
	.align	128
        .global         triton_poi_fused__native_batch_norm_legit_no_training_relu_3
        .type           triton_poi_fused__native_batch_norm_legit_no_training_relu_3,@function
        .size           triton_poi_fused__native_batch_norm_legit_no_training_relu_3,(.L_x_1 - triton_poi_fused__native_batch_norm_legit_no_training_relu_3)
        .other          triton_poi_fused__native_batch_norm_legit_no_training_relu_3,@"STO_CUDA_ENTRY STV_DEFAULT"
triton_poi_fused__native_batch_norm_legit_no_training_relu_3:
.text.triton_poi_fused__native_batch_norm_legit_no_training_relu_3:
[----:B------:R-:W0:Y:S01]  /*0000*/  LDC R1, c[0x0][0x28] ;  /* 0x00000a00ff017b82 */ /* 0x000e220000000800 */
[----:B------:R-:W1:Y:S07]  /*0010*/  S2R R2, SR_CTAID.Y ;  /* 0x0000000000027919 */ /* 0x000e6e0000002600 */
[----:B------:R-:W2:Y:S01]  /*0020*/  LDC.64 R12, c[0x0][0x220] ;  /* 0x00008800ff0c7b82 */ /* 0x000ea20000000a00 */
[----:B------:R-:W-:Y:S01]  /*0030*/  CS2R R6, SRZ ;  /* 0x0000000000067805 */ /* 0x000fe2000001ff00 */
[----:B------:R-:W-:Y:S01]  /*0040*/  ULDC.64 UR6, c[0x0][0x208] ;  /* 0x0000820000067ab9 */ /* 0x000fe20000000a00 */
[----:B------:R-:W3:Y:S01]  /*0050*/  S2R R0, SR_TID.X ;  /* 0x0000000000007919 */ /* 0x000ee20000002100 */
[----:B------:R-:W4:Y:S04]  /*0060*/  S2R R27, SR_CTAID.X ;  /* 0x00000000001b7919 */ /* 0x000f280000002500 */
[----:B------:R-:W5:Y:S08]  /*0070*/  LDC.64 R24, c[0x0][0x210] ;  /* 0x00008400ff187b82 */ /* 0x000f700000000a00 */
[----:B------:R-:W4:Y:S01]  /*0080*/  LDC.64 R20, c[0x0][0x218] ;  /* 0x00008600ff147b82 */ /* 0x000f220000000a00 */
[----:B-1----:R-:W-:-:S02]  /*0090*/  IMAD.SHL.U32 R2, R2, 0x200, RZ ;  /* 0x0000020002027824 */ /* 0x002fc400078e00ff */
[----:B---3--:R-:W-:-:S05]  /*00a0*/  IMAD.SHL.U32 R3, R0, 0x4, RZ ;  /* 0x0000000400037824 */ /* 0x008fca00078e00ff */
[----:B------:R-:W-:-:S04]  /*00b0*/  LOP3.LUT R3, R2, 0x1fc, R3, 0xf8, !PT ;  /* 0x000001fc02037812 */ /* 0x000fc800078ef803 */
[C---:B------:R-:W-:Y:S01]  /*00c0*/  ISETP.GE.AND P0, PT, R3.reuse, 0x180, PT ;  /* 0x000001800300780c */ /* 0x040fe20003f06270 */
[----:B------:R-:W-:-:S05]  /*00d0*/  IMAD.HI R4, R3, 0x2aaaaaab, RZ ;  /* 0x2aaaaaab03047827 */ /* 0x000fca00078e02ff */
[----:B------:R-:W-:-:S04]  /*00e0*/  SHF.R.U32.HI R5, RZ, 0x1f, R4 ;  /* 0x0000001fff057819 */ /* 0x000fc80000011604 */
[----:B------:R-:W-:Y:S02]  /*00f0*/  LEA.HI.SX32 R8, R4, R5, 0x1c ;  /* 0x0000000504087211 */ /* 0x000fe400078fe2ff */
[----:B------:R-:W-:-:S03]  /*0100*/  CS2R R4, SRZ ;  /* 0x0000000000047805 */ /* 0x000fc6000001ff00 */
[----:B------:R-:W-:-:S04]  /*0110*/  IMAD R23, R8, -0x60, R3 ;  /* 0xffffffa008177824 */ /* 0x000fc800078e0203 */
[----:B--2---:R-:W-:-:S05]  /*0120*/  IMAD.WIDE R12, R23, 0x4, R12 ;  /* 0x00000004170c7825 */ /* 0x004fca00078e020c */
[----:B------:R1:W2:Y:S01]  /*0130*/  @!P0 LDG.E.EL.128 R4, desc[UR6][R12.64] ;  /* 0x000000060c048981 */ /* 0x0002a2000c2e1d00 */
[----:B----4-:R-:W-:Y:S01]  /*0140*/  SHF.L.U32 R3, R27, 0x1, RZ ;  /* 0x000000011b037819 */ /* 0x010fe200000006ff */
[----:B------:R-:W-:Y:S01]  /*0150*/  IMAD R8, R8, 0x16860, R23 ;  /* 0x0001686008087824 */ /* 0x000fe200078e0217 */
[----:B------:R-:W-:Y:S02]  /*0160*/  CS2R R10, SRZ ;  /* 0x00000000000a7805 */ /* 0x000fe4000001ff00 */
[----:B------:R-:W-:Y:S01]  /*0170*/  ISETP.LT.AND P1, PT, R3, 0x3c1, !P0 ;  /* 0x000003c10300780c */ /* 0x000fe20004721270 */
[----:B------:R-:W-:Y:S01]  /*0180*/  IMAD R27, R27, 0xc0, R8 ;  /* 0x000000c01b1b7824 */ /* 0x000fe200078e0208 */
[----:B------:R-:W-:Y:S01]  /*0190*/  CS2R R8, SRZ ;  /* 0x0000000000087805 */ /* 0x000fe2000001ff00 */
[----:B-1----:R-:W-:-:S03]  /*01a0*/  VIADD R12, R3, 0x1 ;  /* 0x00000001030c7836 */ /* 0x002fc60000000000 */
[----:B------:R-:W-:Y:S01]  /*01b0*/  IADD3 R13, R27, 0x60, RZ ;  /* 0x000000601b0d7810 */ /* 0x000fe20007ffe0ff */
[----:B-----5:R-:W-:Y:S01]  /*01c0*/  IMAD.WIDE R26, R27, 0x4, R24 ;  /* 0x000000041b1a7825 */ /* 0x020fe200078e0218 */
[----:B------:R-:W-:-:S03]  /*01d0*/  ISETP.LT.AND P2, PT, R12, 0x3c1, !P0 ;  /* 0x000003c10c00780c */ /* 0x000fc60004741270 */
[----:B------:R-:W-:Y:S01]  /*01e0*/  IMAD.WIDE R24, R13, 0x4, R24 ;  /* 0x000000040d187825 */ /* 0x000fe200078e0218 */
[----:B------:R-:W-:Y:S02]  /*01f0*/  CS2R R16, SRZ ;  /* 0x0000000000107805 */ /* 0x000fe4000001ff00 */
[----:B------:R-:W-:Y:S02]  /*0200*/  CS2R R18, SRZ ;  /* 0x0000000000127805 */ /* 0x000fe4000001ff00 */
[----:B------:R-:W-:Y:S02]  /*0210*/  CS2R R12, SRZ ;  /* 0x00000000000c7805 */ /* 0x000fe4000001ff00 */
[----:B------:R-:W-:Y:S01]  /*0220*/  CS2R R14, SRZ ;  /* 0x00000000000e7805 */ /* 0x000fe2000001ff00 */
[C---:B0-----:R-:W-:Y:S01]  /*0230*/  IMAD.WIDE R20, R23.reuse, 0x4, R20 ;  /* 0x0000000417147825 */ /* 0x041fe200078e0214 */
[----:B------:R-:W3:Y:S04]  /*0240*/  @P1 LDG.E.EL.128 R8, desc[UR6][R26.64] ;  /* 0x000000061a081981 */ /* 0x000ee8000c2e1d00 */
[----:B------:R0:W3:Y:S04]  /*0250*/  @!P0 LDG.E.EL.128 R12, desc[UR6][R20.64] ;  /* 0x00000006140c8981 */ /* 0x0000e8000c2e1d00 */
[----:B------:R3:W4:Y:S01]  /*0260*/  @P2 LDG.E.EL.128 R16, desc[UR6][R24.64] ;  /* 0x0000000618102981 */ /* 0x000722000c2e1d00 */
[----:B0-----:R-:W0:Y:S02]  /*0270*/  LDC.64 R20, c[0x0][0x230] ;  /* 0x00008c00ff147b82 */ /* 0x001e240000000a00 */
[----:B0-----:R-:W-:-:S04]  /*0280*/  IMAD.WIDE R20, R23, 0x4, R20 ;  /* 0x0000000417147825 */ /* 0x001fc800078e0214 */
[----:B--2---:R-:W-:Y:S01]  /*0290*/  FADD R4, R4, 0.0010000000474974513054 ;  /* 0x3a83126f04047421 */ /* 0x004fe20000000000 */
[----:B------:R-:W-:Y:S01]  /*02a0*/  FADD R5, R5, 0.0010000000474974513054 ;  /* 0x3a83126f05057421 */ /* 0x000fe20000000000 */
[----:B------:R-:W-:Y:S02]  /*02b0*/  FADD R6, R6, 0.0010000000474974513054 ;  /* 0x3a83126f06067421 */ /* 0x000fe40000000000 */
[----:B------:R-:W0:Y:S08]  /*02c0*/  MUFU.SQRT R26, R4 ;  /* 0x00000004001a7308 */ /* 0x000e300000002000 */
[----:B------:R1:W2:Y:S01]  /*02d0*/  MUFU.SQRT R27, R5 ;  /* 0x00000005001b7308 */ /* 0x0002a20000002000 */
[----:B0-----:R-:W-:-:S07]  /*02e0*/  FSETP.GT.AND P1, PT, R26, 8.50705917302346158658e+37, PT ;  /* 0x7e8000001a00780b */ /* 0x001fce0003f24000 */
[----:B------:R0:W5:Y:S01]  /*02f0*/  MUFU.SQRT R29, R6 ;  /* 0x00000006001d7308 */ /* 0x0001620000002000 */
[----:B------:R-:W-:Y:S01]  /*0300*/  FSETP.GEU.AND P4, PT, R26, 1.175494350822287508e-38, PT ;  /* 0x008000001a00780b */ /* 0x000fe20003f8e000 */
[----:B-1----:R-:W1:Y:S01]  /*0310*/  LDC.64 R4, c[0x0][0x228] ;  /* 0x00008a00ff047b82 */ /* 0x002e620000000a00 */
[----:B---3--:R-:W-:Y:S01]  /*0320*/  FADD R24, -R13, R9 ;  /* 0x000000090d187221 */ /* 0x008fe20000000100 */
[C---:B--2---:R-:W-:Y:S01]  /*0330*/  FSETP.GT.AND P2, PT, R27.reuse, 8.50705917302346158658e+37, PT ;  /* 0x7e8000001b00780b */ /* 0x044fe20003f44000 */
[----:B------:R-:W-:Y:S01]  /*0340*/  FADD R25, -R14, R10 ;  /* 0x0000000a0e197221 */ /* 0x000fe20000000100 */
[----:B------:R-:W-:Y:S01]  /*0350*/  FSETP.GEU.AND P5, PT, R27, 1.175494350822287508e-38, PT ;  /* 0x008000001b00780b */ /* 0x000fe20003fae000 */
[C---:B0-----:R-:W-:Y:S01]  /*0360*/  FADD R6, -R12.reuse, R8 ;  /* 0x000000080c067221 */ /* 0x041fe20000000100 */
[----:B----4-:R-:W-:Y:S01]  /*0370*/  FADD R22, -R12, R16 ;  /* 0x000000100c167221 */ /* 0x010fe20000000100 */
[----:B------:R-:W-:Y:S01]  /*0380*/  @P1 FMUL R26, R26, 0.25 ;  /* 0x3e8000001a1a1820 */ /* 0x000fe20000400000 */
[----:B------:R-:W-:-:S02]  /*0390*/  IMAD.MOV.U32 R16, RZ, RZ, 0x3e800000 ;  /* 0x3e800000ff107424 */ /* 0x000fc400078e00ff */
[----:B------:R-:W-:Y:S01]  /*03a0*/  FADD R17, -R13, R17 ;  /* 0x000000110d117221 */ /* 0x000fe20000000100 */
[C---:B-----5:R-:W-:Y:S01]  /*03b0*/  FSETP.GT.AND P3, PT, R29.reuse, 8.50705917302346158658e+37, PT ;  /* 0x7e8000001d00780b */ /* 0x060fe20003f64000 */
[----:B------:R-:W-:Y:S01]  /*03c0*/  @!P4 FMUL R26, R26, 16777216 ;  /* 0x4b8000001a1ac820 */ /* 0x000fe20000400000 */
[----:B------:R-:W-:Y:S01]  /*03d0*/  FSETP.GEU.AND P6, PT, R29, 1.175494350822287508e-38, PT ;  /* 0x008000001d00780b */ /* 0x000fe20003fce000 */
[----:B------:R-:W-:Y:S01]  /*03e0*/  FADD R18, -R14, R18 ;  /* 0x000000120e127221 */ /* 0x000fe20000000100 */
[C---:B------:R-:W-:Y:S01]  /*03f0*/  FSEL R9, R16.reuse, 1, P1 ;  /* 0x3f80000010097808 */ /* 0x040fe20000800000 */
[----:B------:R-:W-:Y:S01]  /*0400*/  @P2 FMUL R27, R27, 0.25 ;  /* 0x3e8000001b1b2820 */ /* 0x000fe20000400000 */
[C---:B------:R-:W-:Y:S01]  /*0410*/  FSEL R10, R16.reuse, 1, P2 ;  /* 0x3f800000100a7808 */ /* 0x040fe20001000000 */
[----:B------:R-:W-:Y:S01]  /*0420*/  MUFU.RCP R26, R26 ;  /* 0x0000001a001a7308 */ /* 0x000fe20000001000 */
[----:B------:R-:W-:Y:S01]  /*0430*/  FSEL R13, R16, 1, P3 ;  /* 0x3f800000100d7808 */ /* 0x000fe20001800000 */
[----:B------:R-:W-:Y:S01]  /*0440*/  @!P5 FMUL R27, R27, 16777216 ;  /* 0x4b8000001b1bd820 */ /* 0x000fe20000400000 */
[----:B------:R-:W-:Y:S01]  /*0450*/  @!P4 FMUL R9, R9, 16777216 ;  /* 0x4b8000000909c820 */ /* 0x000fe20000400000 */
[----:B------:R-:W-:Y:S01]  /*0460*/  @!P5 FMUL R10, R10, 16777216 ;  /* 0x4b8000000a0ad820 */ /* 0x000fe20000400000 */
[----:B------:R-:W-:Y:S01]  /*0470*/  FADD R28, -R15, R11 ;  /* 0x0000000b0f1c7221 */ /* 0x000fe20000000100 */
[----:B------:R-:W-:Y:S01]  /*0480*/  @P3 FMUL R29, R29, 0.25 ;  /* 0x3e8000001d1d3820 */ /* 0x000fe20000400000 */
[----:B------:R-:W-:Y:S01]  /*0490*/  FADD R19, -R15, R19 ;  /* 0x000000130f137221 */ /* 0x000fe20000000100 */
[----:B------:R-:W0:Y:S01]  /*04a0*/  MUFU.RCP R27, R27 ;  /* 0x0000001b001b7308 */ /* 0x000e220000001000 */
[----:B------:R-:W-:Y:S01]  /*04b0*/  @!P6 FMUL R13, R13, 16777216 ;  /* 0x4b8000000d0de820 */ /* 0x000fe20000400000 */
[----:B------:R-:W-:Y:S01]  /*04c0*/  @!P6 FMUL R29, R29, 16777216 ;  /* 0x4b8000001d1de820 */ /* 0x000fe20000400000 */
[----:B-1----:R-:W-:-:S05]  /*04d0*/  IMAD.WIDE R4, R23, 0x4, R4 ;  /* 0x0000000417047825 */ /* 0x002fca00078e0204 */
[----:B------:R1:W2:Y:S01]  /*04e0*/  MUFU.RCP R8, R29 ;  /* 0x0000001d00087308 */ /* 0x0002a20000001000 */
[----:B------:R-:W-:Y:S01]  /*04f0*/  CS2R R14, SRZ ;  /* 0x00000000000e7805 */ /* 0x000fe2000001ff00 */
[----:B0-----:R-:W-:Y:S01]  /*0500*/  FMUL R27, R27, R10 ;  /* 0x0000000a1b1b7220 */ /* 0x001fe20000400000 */
[----:B------:R-:W-:Y:S01]  /*0510*/  CS2R R10, SRZ ;  /* 0x00000000000a7805 */ /* 0x000fe2000001ff00 */
[----:B-1----:R-:W-:Y:S01]  /*0520*/  FMUL R29, R26, R9 ;  /* 0x000000091a1d7220 */ /* 0x002fe20000400000 */
[----:B--2---:R-:W-:Y:S01]  /*0530*/  FMUL R26, R8, R13 ;  /* 0x0000000d081a7220 */ /* 0x004fe20000400000 */
[----:B------:R-:W-:Y:S02]  /*0540*/  CS2R R8, SRZ ;  /* 0x0000000000087805 */ /* 0x000fe4000001ff00 */
[----:B------:R-:W-:-:S04]  /*0550*/  CS2R R12, SRZ ;  /* 0x00000000000c7805 */ /* 0x000fc8000001ff00 */
[----:B------:R0:W2:Y:S04]  /*0560*/  @!P0 LDG.E.EL.128 R8, desc[UR6][R4.64] ;  /* 0x0000000604088981 */ /* 0x0000a8000c2e1d00 */
[----:B------:R1:W2:Y:S01]  /*0570*/  @!P0 LDG.E.EL.128 R12, desc[UR6][R20.64] ;  /* 0x00000006140c8981 */ /* 0x0002a2000c2e1d00 */
[----:B------:R-:W-:Y:S01]  /*0580*/  FADD R23, R7, 0.0010000000474974513054 ;  /* 0x3a83126f07177421 */ /* 0x000fe20000000000 */
[----:B------:R-:W-:Y:S01]  /*0590*/  LOP3.LUT R3, R3, 0x1, R0, 0xf8, !PT ;  /* 0x0000000103037812 */ /* 0x000fe200078ef800 */
[----:B------:R-:W3:Y:S01]  /*05a0*/  S2UR UR5, SR_CgaCtaId ;  /* 0x00000000000579c3 */ /* 0x000ee20000008800 */
[----:B------:R-:W-:Y:S01]  /*05b0*/  SHF.R.U32.HI R0, RZ, 0x1, R0 ;  /* 0x00000001ff007819 */ /* 0x000fe20000011600 */
[----:B------:R-:W4:Y:S01]  /*05c0*/  MUFU.SQRT R7, R23 ;  /* 0x0000001700077308 */ /* 0x000f220000002000 */
[----:B------:R-:W-:Y:S01]  /*05d0*/  ISETP.GE.AND P0, PT, R3, 0x3c1, PT ;  /* 0x000003c10300780c */ /* 0x000fe20003f06270 */
[----:B------:R-:W-:Y:S01]  /*05e0*/  FMUL R24, R27, R24 ;  /* 0x000000181b187220 */ /* 0x000fe20000400000 */
[----:B------:R-:W-:Y:S01]  /*05f0*/  LOP3.LUT R0, R2, 0x3f, R0, 0xf8, !PT ;  /* 0x0000003f02007812 */ /* 0x000fe200078ef800 */
[----:B------:R-:W-:Y:S01]  /*0600*/  UMOV UR4, 0x400 ;  /* 0x0000040000047882 */ /* 0x000fe20000000000 */
[----:B------:R-:W-:Y:S01]  /*0610*/  ISETP.LT.AND P1, PT, R2, RZ, !P0 ;  /* 0x000000ff0200720c */ /* 0x000fe20004721270 */
[----:B------:R-:W-:-:S02]  /*0620*/  FMUL R25, R26, R25 ;  /* 0x000000191a197220 */ /* 0x000fc40000400000 */
[----:B0-----:R-:W-:-:S05]  /*0630*/  IMAD.HI R5, R0, 0x2aaaaaab, RZ ;  /* 0x2aaaaaab00057827 */ /* 0x001fca00078e02ff */
[----:B------:R-:W-:Y:S02]  /*0640*/  SHF.R.U32.HI R4, RZ, 0x1f, R5 ;  /* 0x0000001fff047819 */ /* 0x000fe40000011605 */
[C---:B----4-:R-:W-:Y:S02]  /*0650*/  FSETP.GT.AND P2, PT, R7.reuse, 8.50705917302346158658e+37, PT ;  /* 0x7e8000000700780b */ /* 0x050fe40003f44000 */
[----:B------:R-:W-:Y:S02]  /*0660*/  FSETP.GEU.AND P3, PT, R7, 1.175494350822287508e-38, PT ;  /* 0x008000000700780b */ /* 0x000fe40003f6e000 */
[----:B------:R-:W-:Y:S02]  /*0670*/  LEA.HI.SX32 R5, R5, R4, 0x1c ;  /* 0x0000000405057211 */ /* 0x000fe400078fe2ff */
[----:B------:R-:W0:Y:S01]  /*0680*/  S2R R4, SR_TID.X ;  /* 0x0000000000047919 */ /* 0x000e220000002100 */
[----:B------:R-:W-:Y:S01]  /*0690*/  FSEL R16, R16, 1, P2 ;  /* 0x3f80000010107808 */ /* 0x000fe20001000000 */
[----:B---3--:R-:W-:Y:S01]  /*06a0*/  UPRMT UR4, UR5, 0x654, UR4 ;  /* 0x0000065405047896 */ /* 0x008fe20008000004 */
[----:B------:R-:W-:-:S04]  /*06b0*/  IMAD R2, R5, -0x60, R0 ;  /* 0xffffffa005027824 */ /* 0x000fc800078e0200 */
[----:B------:R-:W-:Y:S01]  /*06c0*/  @P2 FMUL R7, R7, 0.25 ;  /* 0x3e80000007072820 */ /* 0x000fe20000400000 */
[----:B------:R-:W-:Y:S02]  /*06d0*/  IMAD R2, R2, 0x3c1, R3 ;  /* 0x000003c102027824 */ /* 0x000fe400078e0203 */
[----:B------:R-:W-:Y:S01]  /*06e0*/  @!P3 FMUL R16, R16, 16777216 ;  /* 0x4b8000001010b820 */ /* 0x000fe20000400000 */
[----:B------:R-:W-:Y:S01]  /*06f0*/  @!P3 FMUL R7, R7, 16777216 ;  /* 0x4b8000000707b820 */ /* 0x000fe20000400000 */
[----:B------:R-:W-:Y:S02]  /*0700*/  IMAD R2, R5, 0x258a0, R2 ;  /* 0x000258a005027824 */ /* 0x000fe400078e0202 */
[C---:B------:R-:W-:Y:S01]  /*0710*/  FMUL R5, R29.reuse, R22 ;  /* 0x000000161d057220 */ /* 0x040fe20000400000 */
[----:B------:R-:W-:Y:S01]  /*0720*/  FMUL R29, R29, R6 ;  /* 0x000000061d1d7220 */ /* 0x000fe20000400000 */
[----:B------:R-:W-:Y:S01]  /*0730*/  FMUL R6, R27, R17 ;  /* 0x000000111b067220 */ /* 0x000fe20000400000 */
[----:B------:R-:W1:Y:S02]  /*0740*/  MUFU.RCP R7, R7 ;  /* 0x0000000700077308 */ /* 0x000e640000001000 */
[----:B-1----:R-:W-:Y:S01]  /*0750*/  FMUL R20, R7, R16 ;  /* 0x0000001007147220 */ /* 0x002fe20000400000 */
[C---:B0-----:R-:W-:Y:S01]  /*0760*/  SHF.L.U32 R23, R4.reuse, 0x1, RZ ;  /* 0x0000000104177819 */ /* 0x041fe200000006ff */
[C---:B------:R-:W-:Y:S01]  /*0770*/  IMAD.SHL.U32 R22, R4.reuse, 0x8, RZ ;  /* 0x0000000804167824 */ /* 0x040fe200078e00ff */
[----:B------:R-:W-:Y:S01]  /*0780*/  LOP3.LUT R4, R4, 0x7f, RZ, 0xc0, !PT ;  /* 0x0000007f04047812 */ /* 0x000fe200078ec0ff */
[C---:B------:R-:W-:Y:S01]  /*0790*/  FMUL R16, R20.reuse, R19 ;  /* 0x0000001314107220 */ /* 0x040fe20000400000 */
[----:B------:R-:W-:Y:S01]  /*07a0*/  FMUL R28, R20, R28 ;  /* 0x0000001c141c7220 */ /* 0x000fe20000400000 */
[----:B------:R-:W-:-:S02]  /*07b0*/  LOP3.LUT R7, R23, 0x400, RZ, 0xfc, !PT ;  /* 0x0000040017077812 */ /* 0x000fc400078efcff */
[----:B------:R-:W-:Y:S02]  /*07c0*/  LOP3.LUT R27, R23, 0x500, RZ, 0xfc, !PT ;  /* 0x00000500171b7812 */ /* 0x000fe400078efcff */
[----:B------:R-:W-:Y:S02]  /*07d0*/  LOP3.LUT R7, R7, 0x4fc, RZ, 0xc0, !PT ;  /* 0x000004fc07077812 */ /* 0x000fe400078ec0ff */
[----:B------:R-:W-:Y:S02]  /*07e0*/  LOP3.LUT R27, R27, 0x5fc, RZ, 0xc0, !PT ;  /* 0x000005fc1b1b7812 */ /* 0x000fe400078ec0ff */
[----:B------:R-:W-:Y:S01]  /*07f0*/  LOP3.LUT R22, R22, 0x3f8, RZ, 0xc0, !PT ;  /* 0x000003f816167812 */ /* 0x000fe200078ec0ff */
[----:B------:R-:W-:Y:S01]  /*0800*/  VIADD R7, R7, UR4 ;  /* 0x0000000407077c36 */ /* 0x000fe20008000000 */
[----:B------:R-:W-:-:S04]  /*0810*/  IADD3 R27, R27, UR4, RZ ;  /* 0x000000041b1b7c10 */ /* 0x000fc8000fffe0ff */
[----:B------:R-:W-:Y:S01]  /*0820*/  LEA R7, R4, R7, 0x2 ;  /* 0x0000000704077211 */ /* 0x000fe200078e10ff */
[-CC-:B--2---:R-:W-:Y:S01]  /*0830*/  FFMA R20, R5, R8.reuse, R12.reuse ;  /* 0x0000000805147223 */ /* 0x184fe2000000000c */
[-CC-:B------:R-:W-:Y:S01]  /*0840*/  FFMA R21, R24, R9.reuse, R13.reuse ;  /* 0x0000000918157223 */ /* 0x180fe2000000000d */
[----:B------:R-:W-:Y:S01]  /*0850*/  FFMA R17, R6, R9, R13 ;  /* 0x0000000906117223 */ /* 0x000fe2000000000d */
[----:B------:R-:W-:Y:S01]  /*0860*/  FFMA R19, R29, R8, R12 ;  /* 0x000000081d137223 */ /* 0x000fe2000000000c */
[C---:B------:R-:W-:Y:S01]  /*0870*/  LOP3.LUT R5, R23.reuse, 0x200, RZ, 0xfc, !PT ;  /* 0x0000020017057812 */ /* 0x040fe200078efcff */
[----:B------:R-:W-:Y:S01]  /*0880*/  IMAD R8, R4, 0x4, R27 ;  /* 0x0000000404087824 */ /* 0x000fe200078e021b */
[C---:B------:R-:W-:Y:S01]  /*0890*/  LOP3.LUT R9, R23.reuse, 0x600, RZ, 0xfc, !PT ;  /* 0x0000060017097812 */ /* 0x040fe200078efcff */
[----:B------:R-:W-:Y:S01]  /*08a0*/  FFMA R28, R28, R11, R15 ;  /* 0x0000000b1c1c7223 */ /* 0x000fe2000000000f */
[C---:B------:R-:W-:Y:S02]  /*08b0*/  LOP3.LUT R13, R23.reuse, 0xfc, RZ, 0xc0, !PT ;  /* 0x000000fc170d7812 */ /* 0x040fe400078ec0ff */
[----:B------:R-:W-:-:S02]  /*08c0*/  LOP3.LUT R12, R23, 0x100, RZ, 0xfc, !PT ;  /* 0x00000100170c7812 */ /* 0x000fc400078efcff */
[C---:B------:R-:W-:Y:S02]  /*08d0*/  LOP3.LUT R29, R23.reuse, 0x300, RZ, 0xfc, !PT ;  /* 0x00000300171d7812 */ /* 0x040fe400078efcff */
[----:B------:R-:W-:Y:S02]  /*08e0*/  LOP3.LUT R23, R23, 0x700, RZ, 0xfc, !PT ;  /* 0x0000070017177812 */ /* 0x000fe400078efcff */
[----:B------:R-:W-:Y:S02]  /*08f0*/  LOP3.LUT R5, R5, 0x2fc, RZ, 0xc0, !PT ;  /* 0x000002fc05057812 */ /* 0x000fe400078ec0ff */
[----:B------:R-:W-:Y:S02]  /*0900*/  LOP3.LUT R9, R9, 0x6fc, RZ, 0xc0, !PT ;  /* 0x000006fc09097812 */ /* 0x000fe400078ec0ff */
[----:B------:R-:W-:Y:S01]  /*0910*/  LOP3.LUT R12, R12, 0x1fc, RZ, 0xc0, !PT ;  /* 0x000001fc0c0c7812 */ /* 0x000fe200078ec0ff */
[----:B------:R-:W-:Y:S01]  /*0920*/  VIADD R5, R5, UR4 ;  /* 0x0000000405057c36 */ /* 0x000fe20008000000 */
[----:B------:R-:W-:Y:S01]  /*0930*/  LOP3.LUT R29, R29, 0x3fc, RZ, 0xc0, !PT ;  /* 0x000003fc1d1d7812 */ /* 0x000fe200078ec0ff */
[----:B------:R-:W-:Y:S01]  /*0940*/  VIADD R9, R9, UR4 ;  /* 0x0000000409097c36 */ /* 0x000fe20008000000 */
[----:B------:R-:W-:-:S02]  /*0950*/  LOP3.LUT R23, R23, 0x7fc, RZ, 0xc0, !PT ;  /* 0x000007fc17177812 */ /* 0x000fc400078ec0ff */
[----:B------:R-:W-:Y:S02]  /*0960*/  IADD3 R13, R13, UR4, RZ ;  /* 0x000000040d0d7c10 */ /* 0x000fe4000fffe0ff */
[----:B------:R-:W-:Y:S02]  /*0970*/  IADD3 R12, R12, UR4, RZ ;  /* 0x000000040c0c7c10 */ /* 0x000fe4000fffe0ff */
[----:B------:R-:W-:Y:S01]  /*0980*/  IADD3 R29, R29, UR4, RZ ;  /* 0x000000041d1d7c10 */ /* 0x000fe2000fffe0ff */
[C---:B------:R-:W-:Y:S01]  /*0990*/  IMAD R13, R4.reuse, 0x4, R13 ;  /* 0x00000004040d7824 */ /* 0x040fe200078e020d */
[----:B------:R-:W-:Y:S01]  /*09a0*/  IADD3 R23, R23, UR4, RZ ;  /* 0x0000000417177c10 */ /* 0x000fe2000fffe0ff */
[C---:B------:R-:W-:Y:S01]  /*09b0*/  IMAD R12, R4.reuse, 0x4, R12 ;  /* 0x00000004040c7824 */ /* 0x040fe200078e020c */
[C---:B------:R-:W-:Y:S01]  /*09c0*/  LEA R5, R4.reuse, R5, 0x2 ;  /* 0x0000000504057211 */ /* 0x040fe200078e10ff */
[C---:B------:R-:W-:Y:S01]  /*09d0*/  IMAD R6, R4.reuse, 0x4, R29 ;  /* 0x0000000404067824 */ /* 0x040fe200078e021d */
[C---:B------:R-:W-:Y:S01]  /*09e0*/  LEA R9, R4.reuse, R9, 0x2 ;  /* 0x0000000904097211 */ /* 0x040fe200078e10ff */
[----:B------:R-:W-:-:S02]  /*09f0*/  IMAD R4, R4, 0x4, R23 ;  /* 0x0000000404047824 */ /* 0x000fc400078e0217 */
[----:B------:R-:W-:Y:S01]  /*0a00*/  FMUL R23, R26, R18 ;  /* 0x000000121a177220 */ /* 0x000fe20000400000 */
[----:B------:R-:W-:Y:S01]  /*0a10*/  FSETP.GEU.AND P2, PT, R21, RZ, PT ;  /* 0x000000ff1500720b */ /* 0x000fe20003f4e000 */
[-CC-:B------:R-:W-:Y:S01]  /*0a20*/  FFMA R18, R25, R10.reuse, R14.reuse ;  /* 0x0000000a19127223 */ /* 0x180fe2000000000e */
[----:B------:R-:W-:Y:S01]  /*0a30*/  FSETP.GEU.AND P3, PT, R19, RZ, PT ;  /* 0x000000ff1300720b */ /* 0x000fe20003f6e000 */
[----:B------:R-:W-:Y:S01]  /*0a40*/  FFMA R10, R23, R10, R14 ;  /* 0x0000000a170a7223 */ /* 0x000fe2000000000e */
[----:B------:R-:W-:Y:S02]  /*0a50*/  FSEL R23, R21, RZ, P2 ;  /* 0x000000ff15177208 */ /* 0x000fe40001000000 */
[----:B------:R-:W-:Y:S02]  /*0a60*/  LEA R27, R22, UR4, 0x1 ;  /* 0x00000004161b7c11 */ /* 0x000fe4000f8e08ff */
[----:B------:R-:W-:Y:S02]  /*0a70*/  FSETP.GEU.AND P2, PT, R20, RZ, PT ;  /* 0x000000ff1400720b */ /* 0x000fe40003f4e000 */
[----:B------:R-:W-:-:S02]  /*0a80*/  FSEL R25, R19, RZ, P3 ;  /* 0x000000ff13197208 */ /* 0x000fc40001800000 */
[----:B------:R-:W-:Y:S01]  /*0a90*/  LEA R24, R22, R27, 0x2 ;  /* 0x0000001b16187211 */ /* 0x000fe200078e10ff */
[----:B------:R-:W-:Y:S01]  /*0aa0*/  FFMA R22, R16, R11, R15 ;  /* 0x0000000b10167223 */ /* 0x000fe2000000000f */
[----:B------:R-:W-:Y:S02]  /*0ab0*/  FSETP.GEU.AND P3, PT, R18, RZ, PT ;  /* 0x000000ff1200720b */ /* 0x000fe40003f6e000 */
[----:B------:R-:W-:Y:S01]  /*0ac0*/  FSEL R29, R20, RZ, P2 ;  /* 0x000000ff141d7208 */ /* 0x000fe20001000000 */
[----:B------:R0:W-:Y:S01]  /*0ad0*/  STS [R24], R25 ;  /* 0x0000001918007388 */ /* 0x0001e20000000800 */
[C---:B------:R-:W-:Y:S02]  /*0ae0*/  FSETP.GEU.AND P2, PT, R17.reuse, RZ, PT ;  /* 0x000000ff1100720b */ /* 0x040fe40003f4e000 */
[----:B------:R-:W-:Y:S01]  /*0af0*/  FSEL R27, R18, RZ, P3 ;  /* 0x000000ff121b7208 */ /* 0x000fe20001800000 */
[----:B------:R1:W-:Y:S01]  /*0b00*/  STS [R24+0x4], R29 ;  /* 0x0000041d18007388 */ /* 0x0003e20000000800 */
[----:B------:R-:W-:-:S02]  /*0b10*/  FSEL R17, R17, RZ, P2 ;  /* 0x000000ff11117208 */ /* 0x000fc40001000000 */
[----:B------:R-:W-:Y:S01]  /*0b20*/  FSETP.GEU.AND P3, PT, R10, RZ, PT ;  /* 0x000000ff0a00720b */ /* 0x000fe20003f6e000 */
[----:B------:R2:W-:Y:S01]  /*0b30*/  STS [R24+0x18], R27 ;  /* 0x0000181b18007388 */ /* 0x0005e20000000800 */
[----:B------:R-:W-:Y:S02]  /*0b40*/  FSETP.GEU.AND P4, PT, R28, RZ, PT ;  /* 0x000000ff1c00720b */ /* 0x000fe40003f8e000 */
[----:B------:R-:W-:Y:S01]  /*0b50*/  FSETP.GEU.AND P2, PT, R22, RZ, PT ;  /* 0x000000ff1600720b */ /* 0x000fe20003f4e000 */
[----:B------:R3:W-:Y:S01]  /*0b60*/  STS [R24+0xc], R23 ;  /* 0x00000c1718007388 */ /* 0x0007e20000000800 */
[----:B0-----:R-:W-:Y:S02]  /*0b70*/  FSEL R25, R28, RZ, P4 ;  /* 0x000000ff1c197208 */ /* 0x001fe40002000000 */
[----:B-1----:R-:W-:Y:S01]  /*0b80*/  FSEL R29, R22, RZ, P2 ;  /* 0x000000ff161d7208 */ /* 0x002fe20001000000 */
[----:B------:R0:W-:Y:S01]  /*0b90*/  STS [R24+0x10], R17 ;  /* 0x0000101118007388 */ /* 0x0001e20000000800 */
[----:B------:R-:W-:-:S02]  /*0ba0*/  LOP3.LUT R26, R0, 0x180, RZ, 0xfc, !PT ;  /* 0x00000180001a7812 */ /* 0x000fc400078efcff */
[----:B--2---:R-:W-:Y:S01]  /*0bb0*/  FSEL R27, R10, RZ, P3 ;  /* 0x000000ff0a1b7208 */ /* 0x004fe20001800000 */
[----:B------:R-:W-:Y:S01]  /*0bc0*/  STS [R24+0x24], R25 ;  /* 0x0000241918007388 */ /* 0x000fe20000000800 */
[----:B------:R-:W-:Y:S01]  /*0bd0*/  LOP3.LUT R16, R0, 0x140, RZ, 0xfc, !PT ;  /* 0x0000014000107812 */ /* 0x000fe200078efcff */
[----:B------:R-:W-:Y:S01]  /*0be0*/  IMAD.HI R11, R26, 0x2aaaaaab, RZ ;  /* 0x2aaaaaab1a0b7827 */ /* 0x000fe200078e02ff */
[C---:B------:R-:W-:Y:S01]  /*0bf0*/  LOP3.LUT R19, R0.reuse, 0x100, RZ, 0xfc, !PT ;  /* 0x0000010000137812 */ /* 0x040fe200078efcff */
[----:B------:R1:W-:Y:S01]  /*0c00*/  STS [R24+0x1c], R27 ;  /* 0x00001c1b18007388 */ /* 0x0003e20000000800 */
[----:B------:R-:W-:Y:S01]  /*0c10*/  LOP3.LUT R18, R0, 0xc0, RZ, 0xfc, !PT ;  /* 0x000000c000127812 */ /* 0x000fe200078efcff */
[----:B------:R-:W-:Y:S01]  /*0c20*/  IMAD.HI R21, R16, 0x2aaaaaab, RZ ;  /* 0x2aaaaaab10157827 */ /* 0x000fe200078e02ff */
[----:B------:R-:W-:Y:S01]  /*0c30*/  SHF.R.U32.HI R20, RZ, 0x1f, R11 ;  /* 0x0000001fff147819 */ /* 0x000fe2000001160b */
[----:B------:R-:W-:Y:S01]  /*0c40*/  STS [R24+0x28], R29 ;  /* 0x0000281d18007388 */ /* 0x000fe20000000800 */
[----:B------:R-:W-:Y:S01]  /*0c50*/  LOP3.LUT R22, R0, 0x40, RZ, 0xfc, !PT ;  /* 0x0000004000167812 */ /* 0x000fe200078efcff */
[----:B------:R-:W-:Y:S01]  /*0c60*/  IMAD.HI R14, R19, 0x2aaaaaab, RZ ;  /* 0x2aaaaaab130e7827 */ /* 0x000fe200078e02ff */
[----:B------:R-:W-:Y:S01]  /*0c70*/  LEA.HI.SX32 R11, R11, R20, 0x1c ;  /* 0x000000140b0b7211 */ /* 0x000fe200078fe2ff */
[----:B------:R-:W-:Y:S01]  /*0c80*/  BAR.SYNC.DEFER_BLOCKING 0x0 ;  /* 0x0000000000007b1d */ /* 0x000fe20000010000 */
[----:B------:R-:W-:-:S02]  /*0c90*/  SHF.R.U32.HI R15, RZ, 0x1f, R21 ;  /* 0x0000001fff0f7819 */ /* 0x000fc40000011615 */
[----:B---3--:R-:W-:Y:S01]  /*0ca0*/  SHF.R.U32.HI R23, RZ, 0x1f, R14 ;  /* 0x0000001fff177819 */ /* 0x008fe2000001160e */
[----:B------:R-:W-:Y:S01]  /*0cb0*/  IMAD R26, R11, -0x60, R26 ;  /* 0xffffffa00b1a7824 */ /* 0x000fe200078e021a */
[----:B------:R-:W-:Y:S01]  /*0cc0*/  LEA.HI.SX32 R21, R21, R15, 0x1c ;  /* 0x0000000f15157211 */ /* 0x000fe200078fe2ff */
[----:B------:R-:W-:Y:S01]  /*0cd0*/  IMAD.HI R15, R18, 0x2aaaaaab, RZ ;  /* 0x2aaaaaab120f7827 */ /* 0x000fe200078e02ff */
[----:B------:R-:W-:Y:S02]  /*0ce0*/  LEA.HI.SX32 R14, R14, R23, 0x1c ;  /* 0x000000170e0e7211 */ /* 0x000fe400078fe2ff */
[----:B------:R-:W-:Y:S01]  /*0cf0*/  LOP3.LUT R23, R0, 0x80, RZ, 0xfc, !PT ;  /* 0x0000008000177812 */ /* 0x000fe200078efcff */
[----:B------:R-:W-:Y:S01]  /*0d00*/  IMAD R26, R26, 0x3c1, R3 ;  /* 0x000003c11a1a7824 */ /* 0x000fe200078e0203 */
[----:B------:R-:W-:Y:S02]  /*0d10*/  SHF.R.U32.HI R20, RZ, 0x1f, R15 ;  /* 0x0000001fff147819 */ /* 0x000fe4000001160f */
[----:B------:R-:W-:Y:S01]  /*0d20*/  ISETP.LT.AND P2, PT, R16, 0x180, !P0 ;  /* 0x000001801000780c */ /* 0x000fe20004741270 */
[----:B0-----:R-:W-:Y:S01]  /*0d30*/  IMAD R17, R11, 0x258a0, R26 ;  /* 0x000258a00b117824 */ /* 0x001fe200078e021a */
[----:B------:R-:W-:Y:S01]  /*0d40*/  LEA.HI.SX32 R15, R15, R20, 0x1c ;  /* 0x000000140f0f7211 */ /* 0x000fe200078fe2ff */
[C---:B------:R-:W-:Y:S01]  /*0d50*/  IMAD.HI R20, R22.reuse, 0x2aaaaaab, RZ ;  /* 0x2aaaaaab16147827 */ /* 0x040fe200078e02ff */
[----:B------:R-:W0:Y:S01]  /*0d60*/  LDC.64 R10, c[0x0][0x238] ;  /* 0x00008e00ff0a7b82 */ /* 0x000e220000000a00 */
[----:B------:R-:W-:-:S02]  /*0d70*/  ISETP.LT.AND P6, PT, R22, 0x180, !P0 ;  /* 0x000001801600780c */ /* 0x000fc400047c1270 */
[----:B------:R-:W-:Y:S01]  /*0d80*/  IMAD.HI R28, R23, 0x2aaaaaab, RZ ;  /* 0x2aaaaaab171c7827 */ /* 0x000fe200078e02ff */
[----:B-1----:R-:W-:Y:S02]  /*0d90*/  SHF.R.U32.HI R27, RZ, 0x1f, R20 ;  /* 0x0000001fff1b7819 */ /* 0x002fe40000011614 */
[----:B------:R-:W-:Y:S01]  /*0da0*/  ISETP.LT.AND P4, PT, R18, 0x180, !P0 ;  /* 0x000001801200780c */ /* 0x000fe20004781270 */
[----:B------:R-:W1:Y:S01]  /*0db0*/  LDS R13, [R13] ;  /* 0x000000000d0d7984 */ /* 0x000e620000000800 */
[----:B------:R-:W-:Y:S01]  /*0dc0*/  LEA.HI.SX32 R27, R20, R27, 0x1c ;  /* 0x0000001b141b7211 */ /* 0x000fe200078fe2ff */
[----:B------:R-:W-:Y:S01]  /*0dd0*/  IMAD R18, R15, -0x60, R18 ;  /* 0xffffffa00f127824 */ /* 0x000fe200078e0212 */
[----:B------:R-:W-:Y:S01]  /*0de0*/  ISETP.LT.AND P3, PT, R19, 0x180, !P0 ;  /* 0x000001801300780c */ /* 0x000fe20004761270 */
[----:B------:R-:W2:Y:S01]  /*0df0*/  LDS R12, [R12+0x200] ;  /* 0x000200000c0c7984 */ /* 0x000ea20000000800 */
[----:B------:R-:W-:Y:S01]  /*0e00*/  ISETP.LT.AND P5, PT, R23, 0x180, !P0 ;  /* 0x000001801700780c */ /* 0x000fe200047a1270 */
[----:B------:R-:W-:Y:S01]  /*0e10*/  IMAD R22, R27, -0x60, R22 ;  /* 0xffffffa01b167824 */ /* 0x000fe200078e0216 */
[----:B------:R-:W-:Y:S01]  /*0e20*/  ISETP.LT.AND P0, PT, R0, 0x180, !P0 ;  /* 0x000001800000780c */ /* 0x000fe20004701270 */
[----:B------:R-:W3:Y:S01]  /*0e30*/  LDS R5, [R5+0x400] ;  /* 0x0004000005057984 */ /* 0x000ee20000000800 */
[----:B------:R-:W-:-:S02]  /*0e40*/  IMAD R18, R18, 0x3c1, R3 ;  /* 0x000003c112127824 */ /* 0x000fc400078e0203 */
[--C-:B------:R-:W-:Y:S01]  /*0e50*/  IMAD R22, R22, 0x3c1, R3.reuse ;  /* 0x000003c116167824 */ /* 0x100fe200078e0203 */
[----:B------:R4:W5:Y:S04]  /*0e60*/  LDS R24, [R6+0x600] ;  /* 0x0006000006187984 */ /* 0x0009680000000800 */
[----:B------:R-:W3:Y:S04]  /*0e70*/  LDS R25, [R7+0x800] ;  /* 0x0008000007197984 */ /* 0x000ee80000000800 */
[----:B------:R4:W5:Y:S02]  /*0e80*/  LDS R26, [R8+0xa00] ;  /* 0x000a0000081a7984 */ /* 0x0009640000000800 */
[----:B----4-:R-:W-:Y:S01]  /*0e90*/  IMAD R6, R21, -0x60, R16 ;  /* 0xffffffa015067824 */ /* 0x010fe200078e0210 */
[----:B------:R-:W-:Y:S01]  /*0ea0*/  SHF.R.U32.HI R16, RZ, 0x1f, R28 ;  /* 0x0000001fff107819 */ /* 0x000fe2000001161c */
[----:B------:R4:W5:Y:S02]  /*0eb0*/  LDS R29, [R9+0xc00] ;  /* 0x000c0000091d7984 */ /* 0x0009640000000800 */
[----:B------:R-:W-:Y:S01]  /*0ec0*/  IMAD R20, R6, 0x3c1, R3 ;  /* 0x000003c106147824 */ /* 0x000fe200078e0203 */
[----:B------:R-:W-:Y:S01]  /*0ed0*/  LEA.HI.SX32 R28, R28, R16, 0x1c ;  /* 0x000000101c1c7211 */ /* 0x000fe200078fe2ff */
[----:B------:R-:W-:-:S02]  /*0ee0*/  IMAD R6, R14, -0x60, R19 ;  /* 0xffffffa00e067824 */ /* 0x000fc400078e0213 */
[----:B------:R-:W-:Y:S02]  /*0ef0*/  IMAD R21, R21, 0x258a0, R20 ;  /* 0x000258a015157824 */ /* 0x000fe400078e0214 */
[----:B------:R-:W-:Y:S02]  /*0f00*/  IMAD R8, R28, -0x60, R23 ;  /* 0xffffffa01c087824 */ /* 0x000fe400078e0217 */
[--C-:B------:R-:W-:Y:S02]  /*0f10*/  IMAD R23, R6, 0x3c1, R3.reuse ;  /* 0x000003c106177824 */ /* 0x100fe400078e0203 */
[----:B------:R-:W-:Y:S02]  /*0f20*/  IMAD R19, R8, 0x3c1, R3 ;  /* 0x000003c108137824 */ /* 0x000fe400078e0203 */
[----:B----4-:R-:W-:Y:S02]  /*0f30*/  IMAD R9, R27, 0x258a0, R22 ;  /* 0x000258a01b097824 */ /* 0x010fe400078e0216 */
[----:B------:R-:W-:-:S02]  /*0f40*/  IMAD R27, R14, 0x258a0, R23 ;  /* 0x000258a00e1b7824 */ /* 0x000fc400078e0217 */
[----:B------:R-:W-:Y:S02]  /*0f50*/  IMAD R19, R28, 0x258a0, R19 ;  /* 0x000258a01c137824 */ /* 0x000fe400078e0213 */
[----:B------:R-:W-:Y:S02]  /*0f60*/  IMAD R23, R15, 0x258a0, R18 ;  /* 0x000258a00f177824 */ /* 0x000fe400078e0212 */
[----:B0-----:R-:W-:-:S04]  /*0f70*/  IMAD.WIDE R6, R2, 0x4, R10 ;  /* 0x0000000402067825 */ /* 0x001fc800078e020a */
[--C-:B------:R-:W-:Y:S01]  /*0f80*/  IMAD.WIDE R8, R9, 0x4, R10.reuse ;  /* 0x0000000409087825 */ /* 0x100fe200078e020a */
[----:B-1----:R0:W-:Y:S03]  /*0f90*/  @P0 STG.E desc[UR6][R6.64], R13 ;  /* 0x0000000d06000986 */ /* 0x0021e6000c101906 */
[--C-:B------:R-:W-:Y:S01]  /*0fa0*/  IMAD.WIDE R14, R19, 0x4, R10.reuse ;  /* 0x00000004130e7825 */ /* 0x100fe200078e020a */
[----:B--2---:R0:W-:Y:S03]  /*0fb0*/  @P6 STG.E desc[UR6][R8.64], R12 ;  /* 0x0000000c08006986 */ /* 0x0041e6000c101906 */
[--C-:B------:R-:W-:Y:S01]  /*0fc0*/  IMAD.WIDE R22, R23, 0x4, R10.reuse ;  /* 0x0000000417167825 */ /* 0x100fe200078e020a */
[----:B---3--:R0:W-:Y:S03]  /*0fd0*/  @P5 STG.E desc[UR6][R14.64], R5 ;  /* 0x000000050e005986 */ /* 0x0081e6000c101906 */
[--C-:B------:R-:W-:Y:S01]  /*0fe0*/  IMAD.WIDE R18, R27, 0x4, R10.reuse ;  /* 0x000000041b127825 */ /* 0x100fe200078e020a */
[----:B-----5:R0:W-:Y:S03]  /*0ff0*/  @P4 STG.E desc[UR6][R22.64], R24 ;  /* 0x0000001816004986 */ /* 0x0201e6000c101906 */
[--C-:B------:R-:W-:Y:S01]  /*1000*/  IMAD.WIDE R20, R21, 0x4, R10.reuse ;  /* 0x0000000415147825 */ /* 0x100fe200078e020a */
[----:B------:R0:W-:Y:S03]  /*1010*/  @P3 STG.E desc[UR6][R18.64], R25 ;  /* 0x0000001912003986 */ /* 0x0001e6000c101906 */
[----:B------:R-:W-:Y:S01]  /*1020*/  IMAD.WIDE R16, R17, 0x4, R10 ;  /* 0x0000000411107825 */ /* 0x000fe200078e020a */
[----:B------:R0:W-:Y:S04]  /*1030*/  @P2 STG.E desc[UR6][R20.64], R26 ;  /* 0x0000001a14002986 */ /* 0x0001e8000c101906 */
[----:B------:R0:W-:Y:S02]  /*1040*/  @P1 STG.E desc[UR6][R16.64], R29 ;  /* 0x0000001d10001986 */ /* 0x0001e4000c101906 */
[----:B0-----:R-:W-:Y:S05]  /*1050*/  @!P1 EXIT ;  /* 0x000000000000994d */ /* 0x001fea0003800000 */
[----:B0-----:R-:W0:Y:S01]  /*1060*/  LDS R7, [R4+0xe00] ;  /* 0x000e000004077984 */ /* 0x001e220000000800 */
[----:B------:R-:W-:-:S05]  /*1070*/  LOP3.LUT R0, R0, 0x1c0, RZ, 0xfc, !PT ;  /* 0x000001c000007812 */ /* 0x000fca00078efcff */
[----:B------:R-:W-:-:S05]  /*1080*/  IMAD.HI R2, R0, 0x2aaaaaab, RZ ;  /* 0x2aaaaaab00027827 */ /* 0x000fca00078e02ff */
[----:B------:R-:W-:-:S04]  /*1090*/  SHF.R.U32.HI R5, RZ, 0x1f, R2 ;  /* 0x0000001fff057819 */ /* 0x000fc80000011602 */
[----:B------:R-:W-:-:S05]  /*10a0*/  LEA.HI.SX32 R5, R2, R5, 0x1c ;  /* 0x0000000502057211 */ /* 0x000fca00078fe2ff */
[----:B------:R-:W-:-:S04]  /*10b0*/  IMAD R0, R5, -0x60, R0 ;  /* 0xffffffa005007824 */ /* 0x000fc800078e0200 */
[----:B------:R-:W-:-:S04]  /*10c0*/  IMAD R0, R0, 0x3c1, R3 ;  /* 0x000003c100007824 */ /* 0x000fc800078e0203 */
[----:B------:R-:W-:-:S04]  /*10d0*/  IMAD R5, R5, 0x258a0, R0 ;  /* 0x000258a005057824 */ /* 0x000fc800078e0200 */
[----:B------:R-:W-:-:S05]  /*10e0*/  IMAD.WIDE R10, R5, 0x4, R10 ;  /* 0x00000004050a7825 */ /* 0x000fca00078e020a */
[----:B0-----:R-:W-:Y:S01]  /*10f0*/  STG.E desc[UR6][R10.64], R7 ;  /* 0x000000070a007986 */ /* 0x001fe2000c101906 */
[----:B------:R-:W-:Y:S05]  /*1100*/  EXIT ;  /* 0x000000000000794d */ /* 0x000fea0003800000 */
.L_x_0:
[----:B------:R-:W-:-:S00]  /*1110*/  BRA `(.L_x_0) ;  /* 0xfffffffc00fc7947 */ /* 0x000fc0000383ffff */
[----:B------:R-:W-:-:S00]  /*1120*/  NOP ;  /* 0x0000000000007918 */ /* 0x000fc00000000000 */
        /* <DEDUP_REMOVED lines=13> */
.L_x_1:


//--------------------- .nv.global.init           --------------------------
	.section	.nv.global.init,"aw",@progbits
.nv.global.init:
	.type		_$_str,@object
	.size		_$_str,(_$_str_$_2 - _$_str)
_$_str:
        /*0000*/ 	.byte	0x5f, 0x5f, 0x43, 0x55, 0x44, 0x41, 0x5f, 0x46, 0x54, 0x5a, 0x00
	.type		_$_str_$_2,@object
	.size		_$_str_$_2,(.L_1 - _$_str_$_2)
_$_str_$_2:
        /*000b*/ 	.byte	0x5f, 0x5f, 0x43, 0x55, 0x44, 0x41, 0x5f, 0x50, 0x52, 0x45, 0x43, 0x5f, 0x53, 0x51, 0x52, 0x54
        /*001b*/ 	.byte	0x00
.L_1:


//--------------------- .nv.shared.triton_poi_fused__native_batch_norm_legit_no_training_relu_3 --------------------------
	.section	.nv.shared.triton_poi_fused__native_batch_norm_legit_no_training_relu_3,"aw",@nobits
	.sectionflags	@""
	.align	16
	.zero		1024


//--------------------- .nv.constant0.triton_poi_fused__native_batch_norm_legit_no_training_relu_3 --------------------------
	.section	.nv.constant0.triton_poi_fused__native_batch_norm_legit_no_training_relu_3,"a",@progbits
	.sectionflags	@""
	.align	4
.nv.constant0.triton_poi_fused__native_batch_norm_legit_no_training_relu_3:
	.zero		584
